//
// Generated by NVIDIA NVVM Compiler
//
// Compiler Build ID: CL-36424714
// Cuda compilation tools, release 13.0, V13.0.88
// Based on NVVM 20.0.0
//

.version 9.0
.target sm_100
.address_size 64

	// .globl	_Z4gutslldPKdPd
// _ZZ4gutslldPKdPdE9thisBlock has been demoted
// _ZZ4gutslldPKdPdE1k has been demoted
// _ZZ4gutslldPKdPdE8blockPos has been demoted
// _ZZ4gutslldPKdPdE5start has been demoted

.visible .entry _Z4gutslldPKdPd(
	.param .u64 _Z4gutslldPKdPd_param_0,
	.param .u64 _Z4gutslldPKdPd_param_1,
	.param .f64 _Z4gutslldPKdPd_param_2,
	.param .u64 .ptr .align 1 _Z4gutslldPKdPd_param_3,
	.param .u64 .ptr .align 1 _Z4gutslldPKdPd_param_4
)
{
	.reg .pred 	%p<25>;
	.reg .b32 	%r<9>;
	.reg .b64 	%rd<40>;
	.reg .b64 	%fd<67>;
	// demoted variable
	.shared .align 8 .b8 _ZZ4gutslldPKdPdE9thisBlock[2048];
	// demoted variable
	.shared .align 8 .u64 _ZZ4gutslldPKdPdE1k;
	// demoted variable
	.shared .align 8 .u64 _ZZ4gutslldPKdPdE8blockPos;
	// demoted variable
	.shared .align 8 .u64 _ZZ4gutslldPKdPdE5start;
	ld.param.u64 	%rd17, [_Z4gutslldPKdPd_param_0];
	ld.param.f64 	%fd19, [_Z4gutslldPKdPd_param_2];
	ld.param.u64 	%rd19, [_Z4gutslldPKdPd_param_3];
	ld.param.u64 	%rd18, [_Z4gutslldPKdPd_param_4];
	cvta.to.global.u64 	%rd1, %rd19;
	mov.u32 	%r1, %tid.x;
	setp.ne.s32 	%p1, %r1, 0;
	@%p1 bra 	$L__BB0_2;
	mov.u32 	%r3, %ctaid.x;
	add.s32 	%r4, %r3, 2;
	cvt.u64.u32 	%rd20, %r4;
	st.shared.u64 	[_ZZ4gutslldPKdPdE1k], %rd20;
	mov.u32 	%r5, %ctaid.y;
	cvt.u64.u32 	%rd21, %r5;
	mad.lo.s64 	%rd22, %rd21, %rd17, %rd21;
	st.shared.u64 	[_ZZ4gutslldPKdPdE5start], %rd22;
	add.s64 	%rd23, %rd22, %rd20;
	st.shared.u64 	[_ZZ4gutslldPKdPdE8blockPos], %rd23;
$L__BB0_2:
	shl.b32 	%r6, %r1, 3;
	mov.u32 	%r7, _ZZ4gutslldPKdPdE9thisBlock;
	add.s32 	%r2, %r7, %r6;
	mov.b64 	%rd24, 0;
	st.shared.u64 	[%r2], %rd24;
	bar.sync 	0;
	cvt.u64.u32 	%rd38, %r1;
	ld.shared.u64 	%rd25, [_ZZ4gutslldPKdPdE1k];
	setp.lt.s64 	%p2, %rd25, %rd38;
	mov.f64 	%fd66, 0d0000000000000000;
	@%p2 bra 	$L__BB0_28;
	setp.eq.s64 	%p3, %rd25, 2;
	ld.shared.u64 	%rd4, [_ZZ4gutslldPKdPdE5start];
	shl.b64 	%rd26, %rd4, 3;
	add.s64 	%rd5, %rd1, %rd26;
	add.s64 	%rd6, %rd25, -1;
	mul.f64 	%fd1, %fd19, 0d3FE8000000000000;
	mov.u32 	%r8, %ntid.x;
	cvt.u64.u32 	%rd7, %r8;
	@%p3 bra 	$L__BB0_8;
	shl.b64 	%rd27, %rd25, 3;
	add.s64 	%rd8, %rd5, %rd27;
	mov.f64 	%fd66, 0d0000000000000000;
$L__BB0_5:
	setp.eq.s64 	%p4, %rd38, 1;
	@%p4 bra 	$L__BB0_20;
	setp.ne.s64 	%p5, %rd38, 0;
	@%p5 bra 	$L__BB0_21;
	ld.global.f64 	%fd65, [%rd5];
	bra.uni 	$L__BB0_27;
$L__BB0_8:
	shl.b64 	%rd31, %rd38, 3;
	add.s64 	%rd32, %rd26, %rd31;
	add.s64 	%rd37, %rd1, %rd32;
	shl.b64 	%rd10, %rd7, 3;
	mov.f64 	%fd66, 0d0000000000000000;
$L__BB0_9:
	setp.eq.s64 	%p10, %rd38, 0;
	@%p10 bra 	$L__BB0_12;
	setp.ne.s64 	%p11, %rd38, 1;
	@%p11 bra 	$L__BB0_13;
	ld.global.f64 	%fd30, [%rd5+8];
	mul.f64 	%fd31, %fd19, %fd30;
	mul.f64 	%fd63, %fd31, 0d3FD0000000000000;
	bra.uni 	$L__BB0_19;
$L__BB0_12:
	ld.global.f64 	%fd63, [%rd5];
	bra.uni 	$L__BB0_19;
$L__BB0_13:
	setp.lt.s64 	%p12, %rd38, %rd6;
	@%p12 bra 	$L__BB0_18;
	setp.eq.s64 	%p13, %rd38, 1;
	@%p13 bra 	$L__BB0_17;
	setp.ne.s64 	%p14, %rd38, 2;
	mov.f64 	%fd63, 0d0000000000000000;
	@%p14 bra 	$L__BB0_19;
	ld.global.f64 	%fd33, [%rd5+16];
	mul.f64 	%fd34, %fd19, %fd33;
	mul.f64 	%fd63, %fd34, 0d3FD0000000000000;
	bra.uni 	$L__BB0_19;
$L__BB0_17:
	ld.global.f64 	%fd35, [%rd5+8];
	mul.f64 	%fd63, %fd1, %fd35;
	bra.uni 	$L__BB0_19;
$L__BB0_18:
	ld.global.f64 	%fd36, [%rd37];
	mul.f64 	%fd63, %fd19, %fd36;
$L__BB0_19:
	add.f64 	%fd66, %fd66, %fd63;
	add.s64 	%rd38, %rd38, %rd7;
	add.s64 	%rd37, %rd37, %rd10;
	setp.gt.s64 	%p15, %rd38, 2;
	@%p15 bra 	$L__BB0_28;
	bra.uni 	$L__BB0_9;
$L__BB0_20:
	ld.global.f64 	%fd22, [%rd5+8];
	mul.f64 	%fd23, %fd19, %fd22;
	mul.f64 	%fd65, %fd23, 0d3FE0000000000000;
	bra.uni 	$L__BB0_27;
$L__BB0_21:
	setp.ge.s64 	%p6, %rd38, %rd6;
	@%p6 bra 	$L__BB0_23;
	shl.b64 	%rd28, %rd38, 3;
	add.s64 	%rd29, %rd5, %rd28;
	ld.global.f64 	%fd28, [%rd29];
	mul.f64 	%fd65, %fd19, %fd28;
	bra.uni 	$L__BB0_27;
$L__BB0_23:
	setp.ne.s64 	%p7, %rd38, %rd6;
	@%p7 bra 	$L__BB0_25;
	ld.global.f64 	%fd27, [%rd8+-8];
	mul.f64 	%fd65, %fd1, %fd27;
	bra.uni 	$L__BB0_27;
$L__BB0_25:
	setp.ne.s64 	%p8, %rd38, %rd25;
	mov.f64 	%fd65, 0d0000000000000000;
	@%p8 bra 	$L__BB0_27;
	ld.global.f64 	%fd25, [%rd8];
	mul.f64 	%fd26, %fd19, %fd25;
	mul.f64 	%fd65, %fd26, 0d3FD0000000000000;
$L__BB0_27:
	add.f64 	%fd66, %fd66, %fd65;
	add.s64 	%rd38, %rd38, %rd7;
	setp.le.s64 	%p9, %rd38, %rd25;
	@%p9 bra 	$L__BB0_5;
$L__BB0_28:
	st.shared.f64 	[%r2], %fd66;
	bar.sync 	0;
	setp.gt.u32 	%p16, %r1, 127;
	@%p16 bra 	$L__BB0_30;
	ld.shared.f64 	%fd37, [%r2+1024];
	ld.shared.f64 	%fd38, [%r2];
	add.f64 	%fd39, %fd37, %fd38;
	st.shared.f64 	[%r2], %fd39;
$L__BB0_30:
	bar.sync 	0;
	setp.gt.u32 	%p17, %r1, 63;
	@%p17 bra 	$L__BB0_32;
	ld.shared.f64 	%fd40, [%r2+512];
	ld.shared.f64 	%fd41, [%r2];
	add.f64 	%fd42, %fd40, %fd41;
	st.shared.f64 	[%r2], %fd42;
$L__BB0_32:
	bar.sync 	0;
	setp.gt.u32 	%p18, %r1, 31;
	@%p18 bra 	$L__BB0_34;
	ld.shared.f64 	%fd43, [%r2+256];
	ld.shared.f64 	%fd44, [%r2];
	add.f64 	%fd45, %fd43, %fd44;
	st.shared.f64 	[%r2], %fd45;
$L__BB0_34:
	bar.sync 	0;
	setp.gt.u32 	%p19, %r1, 15;
	@%p19 bra 	$L__BB0_36;
	ld.shared.f64 	%fd46, [%r2+128];
	ld.shared.f64 	%fd47, [%r2];
	add.f64 	%fd48, %fd46, %fd47;
	st.shared.f64 	[%r2], %fd48;
$L__BB0_36:
	bar.sync 	0;
	setp.gt.u32 	%p20, %r1, 7;
	@%p20 bra 	$L__BB0_38;
	ld.shared.f64 	%fd49, [%r2+64];
	ld.shared.f64 	%fd50, [%r2];
	add.f64 	%fd51, %fd49, %fd50;
	st.shared.f64 	[%r2], %fd51;
$L__BB0_38:
	bar.sync 	0;
	setp.gt.u32 	%p21, %r1, 3;
	@%p21 bra 	$L__BB0_40;
	ld.shared.f64 	%fd52, [%r2+32];
	ld.shared.f64 	%fd53, [%r2];
	add.f64 	%fd54, %fd52, %fd53;
	st.shared.f64 	[%r2], %fd54;
$L__BB0_40:
	bar.sync 	0;
	setp.gt.u32 	%p22, %r1, 1;
	@%p22 bra 	$L__BB0_42;
	ld.shared.f64 	%fd55, [%r2+16];
	ld.shared.f64 	%fd56, [%r2];
	add.f64 	%fd57, %fd55, %fd56;
	st.shared.f64 	[%r2], %fd57;
$L__BB0_42:
	setp.ne.s32 	%p23, %r1, 0;
	bar.sync 	0;
	@%p23 bra 	$L__BB0_44;
	ld.shared.f64 	%fd58, [_ZZ4gutslldPKdPdE9thisBlock+8];
	ld.shared.f64 	%fd59, [%r2];
	add.f64 	%fd60, %fd58, %fd59;
	st.shared.f64 	[%r2], %fd60;
$L__BB0_44:
	setp.ne.s32 	%p24, %r1, 0;
	bar.sync 	0;
	@%p24 bra 	$L__BB0_46;
	ld.shared.f64 	%fd61, [_ZZ4gutslldPKdPdE9thisBlock];
	ld.shared.u64 	%rd33, [_ZZ4gutslldPKdPdE8blockPos];
	cvta.to.global.u64 	%rd34, %rd18;
	shl.b64 	%rd35, %rd33, 3;
	add.s64 	%rd36, %rd34, %rd35;
	st.global.f64 	[%rd36], %fd61;
$L__BB0_46:
	ret;

}


// ===== COMPILED SASS (sm_100) =====

	.target	sm_100

	.elftype	@"ET_EXEC"


//--------------------- .note.nv.tkinfo           --------------------------
	.section	.note.nv.tkinfo,"",@"SHT_NOTE"
	.sectionflags	@"SHF_NOTE_NV_TKINFO"
	.tkinfo
        /*0018*/ 	.word	0x00000002
        /*0030*/ 	.string	""
        /*0030*/ 	.string	"ptxas"
        /*0030*/ 	.string	"Cuda compilation tools, release 13.0, V13.0.88"
        /*0030*/ 	.string	"Build cuda_13.0.r13.0/compiler.36424714_0"
        /*0030*/ 	.string	"-arch sm_100 -m 64 "



//--------------------- .note.nv.cuinfo           --------------------------
	.section	.note.nv.cuinfo,"",@"SHT_NOTE"
	.sectionflags	@"SHF_NOTE_NV_CUINFO"
        /*0018*/ 	.short	0x0002
        /*001a*/ 	.short	0x0064
        /*001c*/ 	.short	0x0082
	.zero		2


//--------------------- .nv.info                  --------------------------
	.section	.nv.info,"",@"SHT_CUDA_INFO"
	.align	4


	//----- nvinfo : EIATTR_REGCOUNT
	.align		4
        /*0000*/ 	.byte	0x04, 0x2f
        /*0002*/ 	.short	(.L_1 - .L_0)
	.align		4
.L_0:
        /*0004*/ 	.word	index@(_Z4gutslldPKdPd)
        /*0008*/ 	.word	0x00000018


	//----- nvinfo : EIATTR_FRAME_SIZE
	.align		4
.L_1:
        /*000c*/ 	.byte	0x04, 0x11
        /*000e*/ 	.short	(.L_3 - .L_2)
	.align		4
.L_2:
        /*0010*/ 	.word	index@(_Z4gutslldPKdPd)
        /*0014*/ 	.word	0x00000000


	//----- nvinfo : EIATTR_MIN_STACK_SIZE
	.align		4
.L_3:
        /*0018*/ 	.byte	0x04, 0x12
        /*001a*/ 	.short	(.L_5 - .L_4)
	.align		4
.L_4:
        /*001c*/ 	.word	index@(_Z4gutslldPKdPd)
        /*0020*/ 	.word	0x00000000
.L_5:


//--------------------- .nv.compat                --------------------------
	.section	.nv.compat,"",@"SHT_CUDA_COMPAT_INFO"
	.align	4
        /*0000*/ 	.byte	0x02, 0x09, 0x00, 0x00, 0x02, 0x02, 0x01, 0x00, 0x02, 0x05, 0x05, 0x00, 0x03, 0x07, 0x01, 0x01
        /*0010*/ 	.byte	0x02, 0x03, 0x00, 0x00, 0x02, 0x06, 0x01, 0x00, 0x04, 0x0b, 0x08, 0x00, 0x01, 0x00, 0x00, 0x00
        /*0020*/ 	.byte	0x00, 0x00, 0x00, 0x00


//--------------------- .nv.info._Z4gutslldPKdPd  --------------------------
	.section	.nv.info._Z4gutslldPKdPd,"",@"SHT_CUDA_INFO"
	.sectionflags	@""
	.align	4


	//----- nvinfo : EIATTR_CUDA_API_VERSION
	.align		4
        /*0000*/ 	.byte	0x04, 0x37
        /*0002*/ 	.short	(.L_7 - .L_6)
.L_6:
        /*0004*/ 	.word	0x00000082


	//----- nvinfo : EIATTR_KPARAM_INFO
	.align		4
.L_7:
        /*0008*/ 	.byte	0x04, 0x17
        /*000a*/ 	.short	(.L_9 - .L_8)
.L_8:
        /*000c*/ 	.word	0x00000000
        /*0010*/ 	.short	0x0004
        /*0012*/ 	.short	0x0020
        /*0014*/ 	.byte	0x00, 0xf5, 0x21, 0x00


	//----- nvinfo : EIATTR_KPARAM_INFO
	.align		4
.L_9:
        /*0018*/ 	.byte	0x04, 0x17
        /*001a*/ 	.short	(.L_11 - .L_10)
.L_10:
        /*001c*/ 	.word	0x00000000
        /*0020*/ 	.short	0x0003
        /*0022*/ 	.short	0x0018
        /*0024*/ 	.byte	0x00, 0xf5, 0x21, 0x00


	//----- nvinfo : EIATTR_KPARAM_INFO
	.align		4
.L_11:
        /*0028*/ 	.byte	0x04, 0x17
        /*002a*/ 	.short	(.L_13 - .L_12)
.L_12:
        /*002c*/ 	.word	0x00000000
        /*0030*/ 	.short	0x0002
        /*0032*/ 	.short	0x0010
        /*0034*/ 	.byte	0x00, 0xf0, 0x21, 0x00


	//----- nvinfo : EIATTR_KPARAM_INFO
	.align		4
.L_13:
        /*0038*/ 	.byte	0x04, 0x17
        /*003a*/ 	.short	(.L_15 - .L_14)
.L_14:
        /*003c*/ 	.word	0x00000000
        /*0040*/ 	.short	0x0001
        /*0042*/ 	.short	0x0008
        /*0044*/ 	.byte	0x00, 0xf0, 0x21, 0x00


	//----- nvinfo : EIATTR_KPARAM_INFO
	.align		4
.L_15:
        /*0048*/ 	.byte	0x04, 0x17
        /*004a*/ 	.short	(.L_17 - .L_16)
.L_16:
        /*004c*/ 	.word	0x00000000
        /*0050*/ 	.short	0x0000
        /*0052*/ 	.short	0x0000
        /*0054*/ 	.byte	0x00, 0xf0, 0x21, 0x00


	//----- nvinfo : EIATTR_SPARSE_MMA_MASK
	.align		4
.L_17:
        /*0058*/ 	.byte	0x03, 0x50
        /*005a*/ 	.short	0x0000


	//----- nvinfo : EIATTR_MAXREG_COUNT
	.align		4
        /*005c*/ 	.byte	0x03, 0x1b
        /*005e*/ 	.short	0x00ff


	//----- nvinfo : EIATTR_NUM_BARRIERS
	.align		4
        /*0060*/ 	.byte	0x02, 0x4c
        /*0062*/ 	.byte	0x01
	.zero		1


	//----- nvinfo : EIATTR_MERCURY_ISA_VERSION
	.align		4
        /*0064*/ 	.byte	0x03, 0x5f
        /*0066*/ 	.short	0x0101


	//----- nvinfo : EIATTR_VRC_CTA_INIT_COUNT
	.align		4
        /*0068*/ 	.byte	0x02, 0x4a
	.zero		1
	.zero		1


	//----- nvinfo : EIATTR_EXIT_INSTR_OFFSETS
	.align		4
        /*006c*/ 	.byte	0x04, 0x1c
        /*006e*/ 	.short	(.L_19 - .L_18)


	//   ....[0]....
.L_18:
        /*0070*/ 	.word	0x00000cc0


	//   ....[1]....
        /*0074*/ 	.word	0x00000d60


	//----- nvinfo : EIATTR_CRS_STACK_SIZE
	.align		4
.L_19:
        /*0078*/ 	.byte	0x04, 0x1e
        /*007a*/ 	.short	(.L_21 - .L_20)
.L_20:
        /*007c*/ 	.word	0x00000000


	//----- nvinfo : EIATTR_CBANK_PARAM_SIZE
	.align		4
.L_21:
        /*0080*/ 	.byte	0x03, 0x19
        /*0082*/ 	.short	0x0028


	//----- nvinfo : EIATTR_PARAM_CBANK
	.align		4
        /*0084*/ 	.byte	0x04, 0x0a
        /*0086*/ 	.short	(.L_23 - .L_22)
	.align		4
.L_22:
        /*0088*/ 	.word	index@(.nv.constant0._Z4gutslldPKdPd)
        /*008c*/ 	.short	0x0380
        /*008e*/ 	.short	0x0028


	//----- nvinfo : EIATTR_SW_WAR
	.align		4
.L_23:
        /*0090*/ 	.byte	0x04, 0x36
        /*0092*/ 	.short	(.L_25 - .L_24)
.L_24:
        /*0094*/ 	.word	0x00000008
.L_25:


//--------------------- .nv.callgraph             --------------------------
	.section	.nv.callgraph,"",@"SHT_CUDA_CALLGRAPH"
	.align	4
	.sectionentsize	8
	.align		4
        /*0000*/ 	.word	0x00000000
	.align		4
        /*0004*/ 	.word	0xffffffff
	.align		4
        /*0008*/ 	.word	0x00000000
	.align		4
        /*000c*/ 	.word	0xfffffffe
	.align		4
        /*0010*/ 	.word	0x00000000
	.align		4
        /*0014*/ 	.word	0xfffffffd
	.align		4
        /*0018*/ 	.word	0x00000000
	.align		4
        /*001c*/ 	.word	0xfffffffc


//--------------------- .text._Z4gutslldPKdPd     --------------------------
	.section	.text._Z4gutslldPKdPd,"ax",@progbits
	.align	128
        .global         _Z4gutslldPKdPd
        .type           _Z4gutslldPKdPd,@function
        .size           _Z4gutslldPKdPd,(.L_x_20 - _Z4gutslldPKdPd)
        .other          _Z4gutslldPKdPd,@"STO_CUDA_ENTRY STV_DEFAULT"
_Z4gutslldPKdPd:
.text._Z4gutslldPKdPd:
[----:B------:R-:W-:Y:S01]  /*0000*/  LDC R1, c[0x0][0x37c] ;  /* 0x0000df00ff017b82 */ /* 0x000fe20000000800 */
[----:B------:R-:W0:Y:S01]  /*0010*/  S2R R0, SR_TID.X ;  /* 0x0000000000007919 */ /* 0x000e220000002100 */
[----:B------:R-:W-:Y:S01]  /*0020*/  BSSY.RECONVERGENT B0, `(.L_x_0) ;  /* 0x0000019000007945 */ /* 0x000fe20003800200 */
[----:B0-----:R-:W-:-:S13]  /*0030*/  ISETP.NE.AND P0, PT, R0, RZ, PT ;  /* 0x000000ff0000720c */ /* 0x001fda0003f05270 */
[----:B------:R-:W-:Y:S05]  /*0040*/  @P0 BRA `(.L_x_1) ;  /* 0x0000000000580947 */ /* 0x000fea0003800000 */
[----:B------:R-:W0:Y:S01]  /*0050*/  S2UR UR4, SR_CTAID.Y ;  /* 0x00000000000479c3 */ /* 0x000e220000002600 */
[----:B------:R-:W0:Y:S01]  /*0060*/  LDCU.64 UR10, c[0x0][0x380] ;  /* 0x00007000ff0a77ac */ /* 0x000e220008000a00 */
[----:B------:R-:W-:Y:S01]  /*0070*/  IMAD.MOV.U32 R5, RZ, RZ, RZ ;  /* 0x000000ffff057224 */ /* 0x000fe200078e00ff */
[----:B------:R-:W-:-:S05]  /*0080*/  UMOV UR5, URZ ;  /* 0x000000ff00057c82 */ /* 0x000fca0008000000 */
[----:B------:R-:W1:Y:S08]  /*0090*/  S2UR UR9, SR_CTAID.X ;  /* 0x00000000000979c3 */ /* 0x000e700000002500 */
[----:B------:R-:W2:Y:S01]  /*00a0*/  S2UR UR8, SR_CgaCtaId ;  /* 0x00000000000879c3 */ /* 0x000ea20000008800 */
[----:B0-----:R-:W-:-:S06]  /*00b0*/  UIMAD.WIDE.U32 UR6, UR4, UR10, UR4 ;  /* 0x0000000a040672a5 */ /* 0x001fcc000f8e0004 */
[----:B------:R-:W-:Y:S01]  /*00c0*/  IMAD.U32 R3, RZ, RZ, UR7 ;  /* 0x00000007ff037e24 */ /* 0x000fe2000f8e00ff */
[----:B-1----:R-:W-:Y:S01]  /*00d0*/  UIADD3 UR5, UPT, UPT, UR9, 0x2, URZ ;  /* 0x0000000209057890 */ /* 0x002fe2000fffe0ff */
[----:B------:R-:W-:Y:S01]  /*00e0*/  IMAD.U32 R2, RZ, RZ, UR6 ;  /* 0x00000006ff027e24 */ /* 0x000fe2000f8e00ff */
[----:B------:R-:W-:Y:S02]  /*00f0*/  UIMAD UR9, UR4, UR11, UR7 ;  /* 0x0000000b040972a4 */ /* 0x000fe4000f8e0207 */
[----:B------:R-:W-:Y:S01]  /*0100*/  UIADD3 UR10, UP0, UPT, UR5, UR6, URZ ;  /* 0x00000006050a7290 */ /* 0x000fe2000ff1e0ff */
[----:B------:R-:W-:Y:S01]  /*0110*/  UMOV UR4, 0x400 ;  /* 0x0000040000047882 */ /* 0x000fe20000000000 */
[----:B------:R-:W-:Y:S01]  /*0120*/  IMAD.U32 R4, RZ, RZ, UR5 ;  /* 0x00000005ff047e24 */ /* 0x000fe2000f8e00ff */
[----:B--2---:R-:W-:Y:S01]  /*0130*/  ULEA UR4, UR8, UR4, 0x18 ;  /* 0x0000000408047291 */ /* 0x004fe2000f8ec0ff */
[----:B------:R-:W-:Y:S01]  /*0140*/  IMAD.U32 R3, RZ, RZ, UR9 ;  /* 0x00000009ff037e24 */ /* 0x000fe2000f8e00ff */
[----:B------:R-:W-:Y:S01]  /*0150*/  UIADD3.X UR8, UPT, UPT, URZ, UR9, URZ, UP0, !UPT ;  /* 0x00000009ff087290 */ /* 0x000fe200087fe4ff */
[----:B------:R-:W-:-:S05]  /*0160*/  IMAD.U32 R6, RZ, RZ, UR10 ;  /* 0x0000000aff067e24 */ /* 0x000fca000f8e00ff */
[----:B------:R-:W-:Y:S01]  /*0170*/  IMAD.U32 R7, RZ, RZ, UR8 ;  /* 0x00000008ff077e24 */ /* 0x000fe2000f8e00ff */
[----:B------:R0:W-:Y:S04]  /*0180*/  STS.64 [UR4+0x800], R4 ;  /* 0x00080004ff007988 */ /* 0x0001e80008000a04 */
[----:B------:R0:W-:Y:S04]  /*0190*/  STS.64 [UR4+0x810], R2 ;  /* 0x00081002ff007988 */ /* 0x0001e80008000a04 */
[----:B------:R0:W-:Y:S02]  /*01a0*/  STS.64 [UR4+0x808], R6 ;  /* 0x00080806ff007988 */ /* 0x0001e40008000a04 */
.L_x_1:
[----:B------:R-:W-:Y:S05]  /*01b0*/  BSYNC.RECONVERGENT B0 ;  /* 0x0000000000007941 */ /* 0x000fea0003800200 */
.L_x_0:
[----:B------:R-:W1:Y:S01]  /*01c0*/  S2UR UR5, SR_CgaCtaId ;  /* 0x00000000000579c3 */ /* 0x000e620000008800 */
[----:B------:R-:W-:Y:S01]  /*01d0*/  UMOV UR4, 0x400 ;  /* 0x0000040000047882 */ /* 0x000fe20000000000 */
[----:B------:R-:W2:Y:S01]  /*01e0*/  LDCU.64 UR6, c[0x0][0x358] ;  /* 0x00006b00ff0677ac */ /* 0x000ea20008000a00 */
[----:B------:R-:W-:Y:S01]  /*01f0*/  BSSY.RECONVERGENT B0, `(.L_x_2) ;  /* 0x0000077000007945 */ /* 0x000fe20003800200 */
[----:B0-----:R-:W-:Y:S01]  /*0200*/  CS2R R6, SRZ ;  /* 0x0000000000067805 */ /* 0x001fe2000001ff00 */
[----:B------:R-:W0:Y:S01]  /*0210*/  LDCU.64 UR12, c[0x0][0x390] ;  /* 0x00007200ff0c77ac */ /* 0x000e220008000a00 */
[----:B------:R-:W3:Y:S01]  /*0220*/  LDCU.64 UR10, c[0x0][0x390] ;  /* 0x00007200ff0a77ac */ /* 0x000ee20008000a00 */
[----:B-1----:R-:W-:-:S06]  /*0230*/  ULEA UR4, UR5, UR4, 0x18 ;  /* 0x0000000405047291 */ /* 0x002fcc000f8ec0ff */
[----:B------:R-:W-:-:S05]  /*0240*/  LEA R9, R0, UR4, 0x3 ;  /* 0x0000000400097c11 */ /* 0x000fca000f8e18ff */
[----:B------:R-:W-:Y:S01]  /*0250*/  STS.64 [R9], RZ ;  /* 0x000000ff09007388 */ /* 0x000fe20000000a00 */
[----:B------:R-:W-:Y:S06]  /*0260*/  BAR.SYNC.DEFER_BLOCKING 0x0 ;  /* 0x0000000000007b1d */ /* 0x000fec0000010000 */
[----:B------:R-:W1:Y:S02]  /*0270*/  LDS.64 R14, [UR4+0x800] ;  /* 0x00080004ff0e7984 */ /* 0x000e640008000a00 */
[----:B-1----:R-:W-:-:S04]  /*0280*/  ISETP.GE.U32.AND P0, PT, R14, R0, PT ;  /* 0x000000000e00720c */ /* 0x002fc80003f06070 */
[----:B------:R-:W-:-:S13]  /*0290*/  ISETP.GE.AND.EX P0, PT, R15, RZ, PT, P0 ;  /* 0x000000ff0f00720c */ /* 0x000fda0003f06300 */
[----:B0-23--:R-:W-:Y:S05]  /*02a0*/  @!P0 BRA `(.L_x_3) ;  /* 0x0000000400ac8947 */ /* 0x00dfea0003800000 */
[----:B------:R-:W0:Y:S01]  /*02b0*/  LDS.64 R2, [UR4+0x810] ;  /* 0x00081004ff027984 */ /* 0x000e220008000a00 */
[----:B------:R-:W1:Y:S01]  /*02c0*/  LDC.64 R6, c[0x0][0x390] ;  /* 0x0000e400ff067b82 */ /* 0x000e620000000a00 */
[----:B------:R-:W2:Y:S01]  /*02d0*/  LDCU.64 UR8, c[0x0][0x398] ;  /* 0x00007300ff0877ac */ /* 0x000ea20008000a00 */
[C---:B------:R-:W-:Y:S01]  /*02e0*/  ISETP.NE.U32.AND P0, PT, R14.reuse, 0x2, PT ;  /* 0x000000020e00780c */ /* 0x040fe20003f05070 */
[----:B------:R-:W-:Y:S01]  /*02f0*/  IMAD.MOV.U32 R11, RZ, RZ, R0 ;  /* 0x000000ffff0b7224 */ /* 0x000fe200078e0000 */
[----:B------:R-:W-:Y:S01]  /*0300*/  IADD3 R10, P1, PT, R14, -0x1, RZ ;  /* 0xffffffff0e0a7810 */ /* 0x000fe20007f3e0ff */
[----:B------:R-:W-:Y:S01]  /*0310*/  IMAD.MOV.U32 R12, RZ, RZ, RZ ;  /* 0x000000ffff0c7224 */ /* 0x000fe200078e00ff */
[C---:B------:R-:W-:Y:S02]  /*0320*/  ISETP.NE.AND.EX P0, PT, R15.reuse, RZ, PT, P0 ;  /* 0x000000ff0f00720c */ /* 0x040fe40003f05300 */
[----:B------:R-:W3:Y:S01]  /*0330*/  LDC R8, c[0x0][0x360] ;  /* 0x0000d800ff087b82 */ /* 0x000ee20000000800 */
[----:B------:R-:W-:Y:S01]  /*0340*/  IADD3.X R13, PT, PT, R15, -0x1, RZ, P1, !PT ;  /* 0xffffffff0f0d7810 */ /* 0x000fe20000ffe4ff */
[C---:B0-----:R-:W-:Y:S01]  /*0350*/  IMAD.SHL.U32 R16, R2.reuse, 0x8, RZ ;  /* 0x0000000802107824 */ /* 0x041fe200078e00ff */
[----:B------:R-:W-:Y:S01]  /*0360*/  SHF.L.U64.HI R17, R2, 0x3, R3 ;  /* 0x0000000302117819 */ /* 0x000fe20000010203 */
[----:B-1----:R-:W-:-:S03]  /*0370*/  DMUL R2, R6, 0.75 ;  /* 0x3fe8000006027828 */ /* 0x002fc60000000000 */
[----:B--2---:R-:W-:-:S04]  /*0380*/  IADD3 R4, P2, PT, R16, UR8, RZ ;  /* 0x0000000810047c10 */ /* 0x004fc8000ff5e0ff */
[----:B------:R-:W-:Y:S01]  /*0390*/  IADD3.X R5, PT, PT, R17, UR9, RZ, P2, !PT ;  /* 0x0000000911057c10 */ /* 0x000fe200097fe4ff */
[----:B------:R-:W-:Y:S08]  /*03a0*/  @!P0 BRA `(.L_x_4) ;  /* 0x0000000000b48947 */ /* 0x000ff00003800000 */
[C---:B------:R-:W-:Y:S02]  /*03b0*/  LEA R16, P0, R14.reuse, R4, 0x3 ;  /* 0x000000040e107211 */ /* 0x040fe400078018ff */
[----:B------:R-:W-:Y:S02]  /*03c0*/  CS2R R6, SRZ ;  /* 0x0000000000067805 */ /* 0x000fe4000001ff00 */
[----:B------:R-:W-:-:S09]  /*03d0*/  LEA.HI.X R17, R14, R5, R15, 0x3, P0 ;  /* 0x000000050e117211 */ /* 0x000fd200000f1c0f */
.L_x_11:
[----:B------:R-:W-:Y:S01]  /*03e0*/  ISETP.NE.U32.AND P0, PT, R11, 0x1, PT ;  /* 0x000000010b00780c */ /* 0x000fe20003f05070 */
[----:B------:R-:W-:Y:S03]  /*03f0*/  BSSY.RECONVERGENT B1, `(.L_x_5) ;  /* 0x0000021000017945 */ /* 0x000fe60003800200 */
[----:B------:R-:W-:-:S13]  /*0400*/  ISETP.NE.AND.EX P0, PT, R12, RZ, PT, P0 ;  /* 0x000000ff0c00720c */ /* 0x000fda0003f05300 */
[----:B0-----:R-:W-:Y:S05]  /*0410*/  @!P0 BRA `(.L_x_6) ;  /* 0x00000000006c8947 */ /* 0x001fea0003800000 */
[----:B------:R-:W-:-:S04]  /*0420*/  ISETP.NE.U32.AND P0, PT, R11, RZ, PT ;  /* 0x000000ff0b00720c */ /* 0x000fc80003f05070 */
[----:B------:R-:W-:-:S13]  /*0430*/  ISETP.NE.AND.EX P0, PT, R12, RZ, PT, P0 ;  /* 0x000000ff0c00720c */ /* 0x000fda0003f05300 */
[----:B------:R-:W-:Y:S05]  /*0440*/  @P0 BRA `(.L_x_7) ;  /* 0x0000000000080947 */ /* 0x000fea0003800000 */
[----:B------:R0:W5:Y:S01]  /*0450*/  LDG.E.64 R18, desc[UR6][R4.64] ;  /* 0x0000000604127981 */ /* 0x000162000c1e1b00 */
[----:B------:R-:W-:Y:S05]  /*0460*/  BRA `(.L_x_8) ;  /* 0x0000000000647947 */ /* 0x000fea0003800000 */
.L_x_7:
[----:B------:R-:W-:-:S04]  /*0470*/  ISETP.GE.U32.AND P0, PT, R11, R10, PT ;  /* 0x0000000a0b00720c */ /* 0x000fc80003f06070 */
[----:B------:R-:W-:-:S13]  /*0480*/  ISETP.GE.AND.EX P0, PT, R12, R13, PT, P0 ;  /* 0x0000000d0c00720c */ /* 0x000fda0003f06300 */
[----:B------:R-:W-:Y:S05]  /*0490*/  @P0 BRA `(.L_x_9) ;  /* 0x0000000000140947 */ /* 0x000fea0003800000 */
[----:B------:R-:W-:-:S04]  /*04a0*/  LEA R20, P0, R11, R4, 0x3 ;  /* 0x000000040b147211 */ /* 0x000fc800078018ff */
[----:B------:R-:W-:-:S05]  /*04b0*/  LEA.HI.X R21, R11, R5, R12, 0x3, P0 ;  /* 0x000000050b157211 */ /* 0x000fca00000f1c0c */
[----:B------:R-:W2:Y:S02]  /*04c0*/  LDG.E.64 R18, desc[UR6][R20.64] ;  /* 0x0000000614127981 */ /* 0x000ea4000c1e1b00 */
[----:B--2---:R-:W-:Y:S01]  /*04d0*/  DMUL R18, R18, UR10 ;  /* 0x0000000a12127c28 */ /* 0x004fe20008000000 */
[----:B------:R-:W-:Y:S10]  /*04e0*/  BRA `(.L_x_8) ;  /* 0x0000000000447947 */ /* 0x000ff40003800000 */
.L_x_9:
[----:B------:R-:W-:-:S04]  /*04f0*/  ISETP.NE.U32.AND P0, PT, R11, R10, PT ;  /* 0x0000000a0b00720c */ /* 0x000fc80003f05070 */
[----:B------:R-:W-:-:S13]  /*0500*/  ISETP.NE.AND.EX P0, PT, R12, R13, PT, P0 ;  /* 0x0000000d0c00720c */ /* 0x000fda0003f05300 */
[----:B------:R-:W-:Y:S05]  /*0510*/  @P0 BRA `(.L_x_10) ;  /* 0x00000000000c0947 */ /* 0x000fea0003800000 */
[----:B------:R-:W2:Y:S02]  /*0520*/  LDG.E.64 R18, desc[UR6][R16.64+-0x8] ;  /* 0xfffff80610127981 */ /* 0x000ea4000c1e1b00 */
[----:B--2---:R-:W-:Y:S01]  /*0530*/  DMUL R18, R2, R18 ;  /* 0x0000001202127228 */ /* 0x004fe20000000000 */
[----:B------:R-:W-:Y:S10]  /*0540*/  BRA `(.L_x_8) ;  /* 0x00000000002c7947 */ /* 0x000ff40003800000 */
.L_x_10:
[----:B------:R-:W-:Y:S02]  /*0550*/  ISETP.NE.U32.AND P0, PT, R11, R14, PT ;  /* 0x0000000e0b00720c */ /* 0x000fe40003f05070 */
[----:B------:R-:W-:Y:S02]  /*0560*/  CS2R R18, SRZ ;  /* 0x0000000000127805 */ /* 0x000fe4000001ff00 */
[----:B------:R-:W-:-:S13]  /*0570*/  ISETP.NE.AND.EX P0, PT, R12, R15, PT, P0 ;  /* 0x0000000f0c00720c */ /* 0x000fda0003f05300 */
[----:B------:R-:W-:Y:S05]  /*0580*/  @P0 BRA `(.L_x_8) ;  /* 0x00000000001c0947 */ /* 0x000fea0003800000 */
[----:B------:R-:W2:Y:S02]  /*0590*/  LDG.E.64 R18, desc[UR6][R16.64] ;  /* 0x0000000610127981 */ /* 0x000ea4000c1e1b00 */
[----:B--2---:R-:W-:-:S08]  /*05a0*/  DMUL R18, R18, UR10 ;  /* 0x0000000a12127c28 */ /* 0x004fd00008000000 */
[----:B------:R-:W-:Y:S01]  /*05b0*/  DMUL R18, R18, 0.25 ;  /* 0x3fd0000012127828 */ /* 0x000fe20000000000 */
[----:B------:R-:W-:Y:S10]  /*05c0*/  BRA `(.L_x_8) ;  /* 0x00000000000c7947 */ /* 0x000ff40003800000 */
.L_x_6:
[----:B------:R-:W2:Y:S02]  /*05d0*/  LDG.E.64 R18, desc[UR6][R4.64+0x8] ;  /* 0x0000080604127981 */ /* 0x000ea4000c1e1b00 */
[----:B--2---:R-:W-:-:S08]  /*05e0*/  DMUL R18, R18, UR10 ;  /* 0x0000000a12127c28 */ /* 0x004fd00008000000 */
[----:B------:R-:W-:-:S11]  /*05f0*/  DMUL R18, R18, 0.5 ;  /* 0x3fe0000012127828 */ /* 0x000fd60000000000 */
.L_x_8:
[----:B------:R-:W-:Y:S05]  /*0600*/  BSYNC.RECONVERGENT B1 ;  /* 0x0000000000017941 */ /* 0x000fea0003800200 */
.L_x_5:
[----:B---3--:R-:W-:Y:S01]  /*0610*/  IADD3 R11, P0, PT, R8, R11, RZ ;  /* 0x0000000b080b7210 */ /* 0x008fe20007f1e0ff */
[----:B-----5:R-:W-:-:S04]  /*0620*/  DADD R6, R18, R6 ;  /* 0x0000000012067229 */ /* 0x020fc80000000006 */
[----:B------:R-:W-:Y:S01]  /*0630*/  IMAD.X R12, RZ, RZ, R12, P0 ;  /* 0x000000ffff0c7224 */ /* 0x000fe200000e060c */
[----:B------:R-:W-:-:S04]  /*0640*/  ISETP.GT.U32.AND P0, PT, R11, R14, PT ;  /* 0x0000000e0b00720c */ /* 0x000fc80003f04070 */
[----:B------:R-:W-:-:S13]  /*0650*/  ISETP.GT.AND.EX P0, PT, R12, R15, PT, P0 ;  /* 0x0000000f0c00720c */ /* 0x000fda0003f04300 */
[----:B------:R-:W-:Y:S05]  /*0660*/  @!P0 BRA `(.L_x_11) ;  /* 0xfffffffc005c8947 */ /* 0x000fea000383ffff */
[----:B------:R-:W-:Y:S05]  /*0670*/  BRA `(.L_x_3) ;  /* 0x0000000000b87947 */ /* 0x000fea0003800000 */
.L_x_4:
[C---:B------:R-:W-:Y:S02]  /*0680*/  LEA R14, P0, R11.reuse, R16, 0x3 ;  /* 0x000000100b0e7211 */ /* 0x040fe400078018ff */
[----:B------:R-:W-:Y:S02]  /*0690*/  CS2R R6, SRZ ;  /* 0x0000000000067805 */ /* 0x000fe4000001ff00 */
[----:B------:R-:W-:Y:S02]  /*06a0*/  IADD3 R14, P1, PT, R14, UR8, RZ ;  /* 0x000000080e0e7c10 */ /* 0x000fe4000ff3e0ff */
[----:B------:R-:W-:-:S04]  /*06b0*/  LEA.HI.X R15, R11, R17, R12, 0x3, P0 ;  /* 0x000000110b0f7211 */ /* 0x000fc800000f1c0c */
[----:B------:R-:W-:-:S07]  /*06c0*/  IADD3.X R15, PT, PT, R15, UR9, RZ, P1, !PT ;  /* 0x000000090f0f7c10 */ /* 0x000fce0008ffe4ff */
.L_x_18:
[----:B------:R-:W-:Y:S01]  /*06d0*/  ISETP.NE.U32.AND P0, PT, R11, RZ, PT ;  /* 0x000000ff0b00720c */ /* 0x000fe20003f05070 */
[----:B------:R-:W-:Y:S03]  /*06e0*/  BSSY.RECONVERGENT B1, `(.L_x_12) ;  /* 0x000001f000017945 */ /* 0x000fe60003800200 */
[----:B------:R-:W-:-:S13]  /*06f0*/  ISETP.NE.AND.EX P0, PT, R12, RZ, PT, P0 ;  /* 0x000000ff0c00720c */ /* 0x000fda0003f05300 */
[----:B0-----:R-:W-:Y:S05]  /*0700*/  @!P0 BRA `(.L_x_13) ;  /* 0x00000000006c8947 */ /* 0x001fea0003800000 */
[----:B------:R-:W-:-:S04]  /*0710*/  ISETP.NE.U32.AND P0, PT, R11, 0x1, PT ;  /* 0x000000010b00780c */ /* 0x000fc80003f05070 */
[----:B------:R-:W-:-:S13]  /*0720*/  ISETP.NE.AND.EX P0, PT, R12, RZ, PT, P0 ;  /* 0x000000ff0c00720c */ /* 0x000fda0003f05300 */
[----:B------:R-:W-:Y:S05]  /*0730*/  @P0 BRA `(.L_x_14) ;  /* 0x0000000000100947 */ /* 0x000fea0003800000 */
[----:B------:R-:W2:Y:S02]  /*0740*/  LDG.E.64 R16, desc[UR6][R4.64+0x8] ;  /* 0x0000080604107981 */ /* 0x000ea4000c1e1b00 */
[----:B--2---:R-:W-:-:S08]  /*0750*/  DMUL R16, R16, UR12 ;  /* 0x0000000c10107c28 */ /* 0x004fd00008000000 */
[----:B------:R-:W-:Y:S01]  /*0760*/  DMUL R16, R16, 0.25 ;  /* 0x3fd0000010107828 */ /* 0x000fe20000000000 */
[----:B------:R-:W-:Y:S10]  /*0770*/  BRA `(.L_x_15) ;  /* 0x0000000000547947 */ /* 0x000ff40003800000 */
.L_x_14:
[----:B------:R-:W-:-:S04]  /*0780*/  ISETP.GE.U32.AND P0, PT, R11, R10, PT ;  /* 0x0000000a0b00720c */ /* 0x000fc80003f06070 */
[----:B------:R-:W-:-:S13]  /*0790*/  ISETP.GE.AND.EX P0, PT, R12, R13, PT, P0 ;  /* 0x0000000d0c00720c */ /* 0x000fda0003f06300 */
[----:B------:R-:W-:Y:S05]  /*07a0*/  @!P0 BRA `(.L_x_16) ;  /* 0x0000000000388947 */ /* 0x000fea0003800000 */
[----:B------:R-:W-:-:S04]  /*07b0*/  ISETP.NE.U32.AND P0, PT, R11, 0x1, PT ;  /* 0x000000010b00780c */ /* 0x000fc80003f05070 */
[----:B------:R-:W-:-:S13]  /*07c0*/  ISETP.NE.AND.EX P0, PT, R12, RZ, PT, P0 ;  /* 0x000000ff0c00720c */ /* 0x000fda0003f05300 */
[----:B------:R-:W-:Y:S05]  /*07d0*/  @!P0 BRA `(.L_x_17) ;  /* 0x0000000000208947 */ /* 0x000fea0003800000 */
[----:B------:R-:W-:Y:S02]  /*07e0*/  ISETP.NE.U32.AND P0, PT, R11, 0x2, PT ;  /* 0x000000020b00780c */ /* 0x000fe40003f05070 */
[----:B------:R-:W-:Y:S02]  /*07f0*/  CS2R R16, SRZ ;  /* 0x0000000000107805 */ /* 0x000fe4000001ff00 */
[----:B------:R-:W-:-:S13]  /*0800*/  ISETP.NE.AND.EX P0, PT, R12, RZ, PT, P0 ;  /* 0x000000ff0c00720c */ /* 0x000fda0003f05300 */
[----:B------:R-:W-:Y:S05]  /*0810*/  @P0 BRA `(.L_x_15) ;  /* 0x00000000002c0947 */ /* 0x000fea0003800000 */
[----:B------:R-:W2:Y:S02]  /*0820*/  LDG.E.64 R16, desc[UR6][R4.64+0x10] ;  /* 0x0000100604107981 */ /* 0x000ea4000c1e1b00 */
[----:B--2---:R-:W-:-:S08]  /*0830*/  DMUL R16, R16, UR12 ;  /* 0x0000000c10107c28 */ /* 0x004fd00008000000 */
[----:B------:R-:W-:Y:S01]  /*0840*/  DMUL R16, R16, 0.25 ;  /* 0x3fd0000010107828 */ /* 0x000fe20000000000 */
[----:B------:R-:W-:Y:S10]  /*0850*/  BRA `(.L_x_15) ;  /* 0x00000000001c7947 */ /* 0x000ff40003800000 */
.L_x_17:
[----:B------:R-:W2:Y:S02]  /*0860*/  LDG.E.64 R16, desc[UR6][R4.64+0x8] ;  /* 0x0000080604107981 */ /* 0x000ea4000c1e1b00 */
[----:B--2---:R-:W-:Y:S01]  /*0870*/  DMUL R16, R2, R16 ;  /* 0x0000001002107228 */ /* 0x004fe20000000000 */
[----:B------:R-:W-:Y:S10]  /*0880*/  BRA `(.L_x_15) ;  /* 0x0000000000107947 */ /* 0x000ff40003800000 */
.L_x_16:
[----:B------:R-:W2:Y:S02]  /*0890*/  LDG.E.64 R16, desc[UR6][R14.64] ;  /* 0x000000060e107981 */ /* 0x000ea4000c1e1b00 */
[----:B--2---:R-:W-:Y:S01]  /*08a0*/  DMUL R16, R16, UR12 ;  /* 0x0000000c10107c28 */ /* 0x004fe20008000000 */
[----:B------:R-:W-:Y:S10]  /*08b0*/  BRA `(.L_x_15) ;  /* 0x0000000000047947 */ /* 0x000ff40003800000 */
.L_x_13:
[----:B------:R0:W5:Y:S02]  /*08c0*/  LDG.E.64 R16, desc[UR6][R4.64] ;  /* 0x0000000604107981 */ /* 0x000164000c1e1b00 */
.L_x_15:
[----:B------:R-:W-:Y:S05]  /*08d0*/  BSYNC.RECONVERGENT B1 ;  /* 0x0000000000017941 */ /* 0x000fea0003800200 */
.L_x_12:
[C---:B---3--:R-:W-:Y:S01]  /*08e0*/  IADD3 R11, P0, PT, R8.reuse, R11, RZ ;  /* 0x0000000b080b7210 */ /* 0x048fe20007f1e0ff */
[----:B-----5:R-:W-:Y:S01]  /*08f0*/  DADD R6, R16, R6 ;  /* 0x0000000010067229 */ /* 0x020fe20000000006 */
[----:B------:R-:W-:-:S03]  /*0900*/  LEA R14, P1, R8, R14, 0x3 ;  /* 0x0000000e080e7211 */ /* 0x000fc600078218ff */
[----:B------:R-:W-:Y:S01]  /*0910*/  IMAD.X R12, RZ, RZ, R12, P0 ;  /* 0x000000ffff0c7224 */ /* 0x000fe200000e060c */
[----:B------:R-:W-:Y:S02]  /*0920*/  ISETP.GT.U32.AND P0, PT, R11, 0x2, PT ;  /* 0x000000020b00780c */ /* 0x000fe40003f04070 */
[----:B------:R-:W-:Y:S02]  /*0930*/  LEA.HI.X R15, R8, R15, RZ, 0x3, P1 ;  /* 0x0000000f080f7211 */ /* 0x000fe400008f1cff */
[----:B------:R-:W-:-:S13]  /*0940*/  ISETP.GT.AND.EX P0, PT, R12, RZ, PT, P0 ;  /* 0x000000ff0c00720c */ /* 0x000fda0003f04300 */
[----:B------:R-:W-:Y:S05]  /*0950*/  @!P0 BRA `(.L_x_18) ;  /* 0xfffffffc005c8947 */ /* 0x000fea000383ffff */
.L_x_3:
[----:B------:R-:W-:Y:S05]  /*0960*/  BSYNC.RECONVERGENT B0 ;  /* 0x0000000000007941 */ /* 0x000fea0003800200 */
.L_x_2:
[----:B------:R-:W-:Y:S01]  /*0970*/  STS.64 [R9], R6 ;  /* 0x0000000609007388 */ /* 0x000fe20000000a00 */
[----:B------:R-:W-:Y:S01]  /*0980*/  BAR.SYNC.DEFER_BLOCKING 0x0 ;  /* 0x0000000000007b1d */ /* 0x000fe20000010000 */
[C---:B------:R-:W-:Y:S02]  /*0990*/  ISETP.GT.U32.AND P0, PT, R0.reuse, 0x7f, PT ;  /* 0x0000007f0000780c */ /* 0x040fe40003f04070 */
[C---:B------:R-:W-:Y:S02]  /*09a0*/  ISETP.GT.U32.AND P1, PT, R0.reuse, 0x3f, PT ;  /* 0x0000003f0000780c */ /* 0x040fe40003f24070 */
[----:B------:R-:W-:-:S09]  /*09b0*/  ISETP.GT.U32.AND P2, PT, R0, 0x7, PT ;  /* 0x000000070000780c */ /* 0x000fd20003f44070 */
[----:B------:R-:W-:Y:S04]  /*09c0*/  @!P0 LDS.64 R2, [R9+0x400] ;  /* 0x0004000009028984 */ /* 0x000fe80000000a00 */
[----:B0-----:R-:W0:Y:S02]  /*09d0*/  @!P0 LDS.64 R4, [R9] ;  /* 0x0000000009048984 */ /* 0x001e240000000a00 */
[----:B0-----:R-:W-:-:S07]  /*09e0*/  @!P0 DADD R2, R2, R4 ;  /* 0x0000000002028229 */ /* 0x001fce0000000004 */
[----:B------:R-:W-:Y:S01]  /*09f0*/  @!P0 STS.64 [R9], R2 ;  /* 0x0000000209008388 */ /* 0x000fe20000000a00 */
[----:B------:R-:W-:Y:S01]  /*0a00*/  BAR.SYNC.DEFER_BLOCKING 0x0 ;  /* 0x0000000000007b1d */ /* 0x000fe20000010000 */
[----:B------:R-:W-:-:S05]  /*0a10*/  ISETP.GT.U32.AND P0, PT, R0, 0x1f, PT ;  /* 0x0000001f0000780c */ /* 0x000fca0003f04070 */
[----:B------:R-:W-:Y:S04]  /*0a20*/  @!P1 LDS.64 R4, [R9+0x200] ;  /* 0x0002000009049984 */ /* 0x000fe80000000a00 */
[----:B------:R-:W0:Y:S02]  /*0a30*/  @!P1 LDS.64 R10, [R9] ;  /* 0x00000000090a9984 */ /* 0x000e240000000a00 */
        /* <DEDUP_REMOVED lines=19> */
[----:B------:R0:W-:Y:S01]  /*0b70*/  @!P2 STS.64 [R9], R4 ;  /* 0x000000040900a388 */ /* 0x0001e20000000a00 */
[----:B------:R-:W-:Y:S01]  /*0b80*/  BAR.SYNC.DEFER_BLOCKING 0x0 ;  /* 0x0000000000007b1d */ /* 0x000fe20000010000 */
[----:B------:R-:W-:-:S13]  /*0b90*/  ISETP.NE.AND P2, PT, R0, RZ, PT ;  /* 0x000000ff0000720c */ /* 0x000fda0003f45270 */
[----:B0-----:R-:W0:Y:S01]  /*0ba0*/  @!P2 S2R R5, SR_CgaCtaId ;  /* 0x000000000005a919 */ /* 0x001e220000008800 */
[----:B------:R-:W-:Y:S01]  /*0bb0*/  @!P2 MOV R0, 0x400 ;  /* 0x000004000000a802 */ /* 0x000fe20000000f00 */
[----:B------:R-:W-:Y:S04]  /*0bc0*/  @!P0 LDS.64 R6, [R9+0x20] ;  /* 0x0000200009068984 */ /* 0x000fe80000000a00 */
[----:B------:R-:W1:Y:S01]  /*0bd0*/  @!P0 LDS.64 R10, [R9] ;  /* 0x00000000090a8984 */ /* 0x000e620000000a00 */
[----:B0-----:R-:W-:Y:S01]  /*0be0*/  @!P2 LEA R0, R5, R0, 0x18 ;  /* 0x000000000500a211 */ /* 0x001fe200078ec0ff */
[----:B-1----:R-:W-:-:S07]  /*0bf0*/  @!P0 DADD R6, R6, R10 ;  /* 0x0000000006068229 */ /* 0x002fce000000000a */
[----:B------:R-:W-:Y:S01]  /*0c00*/  @!P0 STS.64 [R9], R6 ;  /* 0x0000000609008388 */ /* 0x000fe20000000a00 */
[----:B------:R-:W-:Y:S06]  /*0c10*/  BAR.SYNC.DEFER_BLOCKING 0x0 ;  /* 0x0000000000007b1d */ /* 0x000fec0000010000 */
[----:B------:R-:W-:Y:S04]  /*0c20*/  @!P1 LDS.64 R2, [R9+0x10] ;  /* 0x0000100009029984 */ /* 0x000fe80000000a00 */
[----:B------:R-:W0:Y:S02]  /*0c30*/  @!P1 LDS.64 R10, [R9] ;  /* 0x00000000090a9984 */ /* 0x000e240000000a00 */
[----:B0-----:R-:W-:-:S07]  /*0c40*/  @!P1 DADD R2, R2, R10 ;  /* 0x0000000002029229 */ /* 0x001fce000000000a */
[----:B------:R-:W-:Y:S01]  /*0c50*/  @!P1 STS.64 [R9], R2 ;  /* 0x0000000209009388 */ /* 0x000fe20000000a00 */
[----:B------:R-:W-:Y:S06]  /*0c60*/  BAR.SYNC.DEFER_BLOCKING 0x0 ;  /* 0x0000000000007b1d */ /* 0x000fec0000010000 */
[----:B------:R-:W-:Y:S04]  /*0c70*/  @!P2 LDS.64 R4, [R0+0x8] ;  /* 0x000008000004a984 */ /* 0x000fe80000000a00 */
[----:B------:R-:W0:Y:S02]  /*0c80*/  @!P2 LDS.64 R6, [R9] ;  /* 0x000000000906a984 */ /* 0x000e240000000a00 */
[----:B0-----:R-:W-:-:S07]  /*0c90*/  @!P2 DADD R4, R4, R6 ;  /* 0x000000000404a229 */ /* 0x001fce0000000006 */
[----:B------:R0:W-:Y:S01]  /*0ca0*/  @!P2 STS.64 [R9], R4 ;  /* 0x000000040900a388 */ /* 0x0001e20000000a00 */
[----:B------:R-:W-:Y:S06]  /*0cb0*/  BAR.SYNC.DEFER_BLOCKING 0x0 ;  /* 0x0000000000007b1d */ /* 0x000fec0000010000 */
[----:B------:R-:W-:Y:S05]  /*0cc0*/  @P2 EXIT ;  /* 0x000000000000294d */ /* 0x000fea0003800000 */
[----:B------:R-:W1:Y:S01]  /*0cd0*/  S2UR UR5, SR_CgaCtaId ;  /* 0x00000000000579c3 */ /* 0x000e620000008800 */
[----:B------:R-:W-:-:S07]  /*0ce0*/  UMOV UR4, 0x400 ;  /* 0x0000040000047882 */ /* 0x000fce0000000000 */
[----:B------:R-:W2:Y:S01]  /*0cf0*/  LDC.64 R6, c[0x0][0x3a0] ;  /* 0x0000e800ff067b82 */ /* 0x000ea20000000a00 */
[----:B-1----:R-:W-:-:S09]  /*0d00*/  ULEA UR4, UR5, UR4, 0x18 ;  /* 0x0000000405047291 */ /* 0x002fd2000f8ec0ff */
[----:B0-----:R-:W2:Y:S04]  /*0d10*/  LDS.64 R4, [UR4+0x808] ;  /* 0x00080804ff047984 */ /* 0x001ea80008000a00 */
[----:B------:R-:W0:Y:S01]  /*0d20*/  LDS.64 R2, [UR4] ;  /* 0x00000004ff027984 */ /* 0x000e220008000a00 */
[----:B--2---:R-:W-:-:S04]  /*0d30*/  LEA R6, P0, R4, R6, 0x3 ;  /* 0x0000000604067211 */ /* 0x004fc800078018ff */
[----:B------:R-:W-:-:S05]  /*0d40*/  LEA.HI.X R7, R4, R7, R5, 0x3, P0 ;  /* 0x0000000704077211 */ /* 0x000fca00000f1c05 */
[----:B0-----:R-:W-:Y:S01]  /*0d50*/  STG.E.64 desc[UR6][R6.64], R2 ;  /* 0x0000000206007986 */ /* 0x001fe2000c101b06 */
[----:B------:R-:W-:Y:S05]  /*0d60*/  EXIT ;  /* 0x000000000000794d */ /* 0x000fea0003800000 */
.L_x_19:
[----:B------:R-:W-:-:S00]  /*0d70*/  BRA `(.L_x_19) ;  /* 0xfffffffc00fc7947 */ /* 0x000fc0000383ffff */
[----:B------:R-:W-:-:S00]  /*0d80*/  NOP ;  /* 0x0000000000007918 */ /* 0x000fc00000000000 */
[----:B------:R-:W-:-:S00]  /*0d90*/  NOP ;  /* 0x0000000000007918 */ /* 0x000fc00000000000 */
[----:B------:R-:W-:-:S00]  /*0da0*/  NOP ;  /* 0x0000000000007918 */ /* 0x000fc00000000000 */
[----:B------:R-:W-:-:S00]  /*0db0*/  NOP ;  /* 0x0000000000007918 */ /* 0x000fc00000000000 */
[----:B------:R-:W-:-:S00]  /*0dc0*/  NOP ;  /* 0x0000000000007918 */ /* 0x000fc00000000000 */
[----:B------:R-:W-:-:S00]  /*0dd0*/  NOP ;  /* 0x0000000000007918 */ /* 0x000fc00000000000 */
[----:B------:R-:W-:-:S00]  /*0de0*/  NOP ;  /* 0x0000000000007918 */ /* 0x000fc00000000000 */
[----:B------:R-:W-:-:S00]  /*0df0*/  NOP ;  /* 0x0000000000007918 */ /* 0x000fc00000000000 */
.L_x_20:


//--------------------- .nv.shared._Z4gutslldPKdPd --------------------------
	.section	.nv.shared._Z4gutslldPKdPd,"aw",@nobits
	.sectionflags	@""
	.align	8
.nv.shared._Z4gutslldPKdPd:
	.zero		3096


//--------------------- .nv.shared.reserved.0     --------------------------
	.section	.nv.shared.reserved.0,"aw",@nobits
	.weak		__nv_reservedSMEM_offset_0_alias
	.size		__nv_reservedSMEM_offset_0_alias, 0, 64
	.other		__nv_reservedSMEM_offset_0_alias,@"STO_CUDA_RESERVED_SHARED STV_DEFAULT"
__nv_reservedSMEM_offset_0_alias:
	.zero		0
	.zero		64


//--------------------- .nv.constant0._Z4gutslldPKdPd --------------------------
	.section	.nv.constant0._Z4gutslldPKdPd,"a",@progbits
	.sectionflags	@""
	.align	4
.nv.constant0._Z4gutslldPKdPd:
	.zero		936


//--------------------- SYMBOLS --------------------------

	.type		.nv.reservedSmem.offset0,@object
	.size		.nv.reservedSmem.offset0,0x4
	.type		.nv.reservedSmem.cap,@object
	.size		.nv.reservedSmem.cap,0x4
